//
// Generated by NVIDIA NVVM Compiler
//
// Compiler Build ID: CL-36424714
// Cuda compilation tools, release 13.0, V13.0.88
// Based on NVVM 20.0.0
//

.version 9.0
.target sm_100
.address_size 64

	// .globl	_Z13GPUhelloworldv
.extern .func  (.param .b32 func_retval0) vprintf
(
	.param .b64 vprintf_param_0,
	.param .b64 vprintf_param_1
)
;
.global .align 1 .b8 $str[17] = {72, 101, 108, 108, 111, 32, 102, 114, 111, 109, 32, 71, 80, 85, 46, 10};

.visible .entry _Z13GPUhelloworldv()
{
	.reg .b32 	%r<3>;
	.reg .b64 	%rd<3>;

	mov.u64 	%rd1, $str;
	cvta.global.u64 	%rd2, %rd1;
	{ // callseq 0, 0
	.param .b64 param0;
	st.param.b64 	[param0], %rd2;
	.param .b64 param1;
	st.param.b64 	[param1], 0;
	.param .b32 retval0;
	call.uni (retval0), 
	vprintf, 
	(
	param0, 
	param1
	);
	ld.param.b32 	%r1, [retval0];
	} // callseq 0
	ret;

}


// ===== COMPILED SASS (sm_100) =====

	.target	sm_100

	.elftype	@"ET_EXEC"


//--------------------- .note.nv.tkinfo           --------------------------
	.section	.note.nv.tkinfo,"",@"SHT_NOTE"
	.sectionflags	@"SHF_NOTE_NV_TKINFO"
	.tkinfo
        /*0018*/ 	.word	0x00000002
        /*0030*/ 	.string	""
        /*0030*/ 	.string	"ptxas"
        /*0030*/ 	.string	"Cuda compilation tools, release 13.0, V13.0.88"
        /*0030*/ 	.string	"Build cuda_13.0.r13.0/compiler.36424714_0"
        /*0030*/ 	.string	"-arch sm_100 -m 64 "



//--------------------- .note.nv.cuinfo           --------------------------
	.section	.note.nv.cuinfo,"",@"SHT_NOTE"
	.sectionflags	@"SHF_NOTE_NV_CUINFO"
        /*0018*/ 	.short	0x0002
        /*001a*/ 	.short	0x0064
        /*001c*/ 	.short	0x0082
	.zero		2


//--------------------- .nv.info                  --------------------------
	.section	.nv.info,"",@"SHT_CUDA_INFO"
	.align	4


	//----- nvinfo : EIATTR_REGCOUNT
	.align		4
        /*0000*/ 	.byte	0x04, 0x2f
        /*0002*/ 	.short	(.L_2 - .L_1)
	.align		4
.L_1:
        /*0004*/ 	.word	index@(_Z13GPUhelloworldv)
        /*0008*/ 	.word	0x00000018


	//----- nvinfo : EIATTR_FRAME_SIZE
	.align		4
.L_2:
        /*000c*/ 	.byte	0x04, 0x11
        /*000e*/ 	.short	(.L_4 - .L_3)
	.align		4
.L_3:
        /*0010*/ 	.word	index@(_Z13GPUhelloworldv)
        /*0014*/ 	.word	0x00000000


	//----- nvinfo : EIATTR_MIN_STACK_SIZE
	.align		4
.L_4:
        /*0018*/ 	.byte	0x04, 0x12
        /*001a*/ 	.short	(.L_6 - .L_5)
	.align		4
.L_5:
        /*001c*/ 	.word	index@(_Z13GPUhelloworldv)
        /*0020*/ 	.word	0x00000000
.L_6:


//--------------------- .nv.compat                --------------------------
	.section	.nv.compat,"",@"SHT_CUDA_COMPAT_INFO"
	.align	4
        /*0000*/ 	.byte	0x02, 0x09, 0x00, 0x00, 0x02, 0x02, 0x01, 0x00, 0x02, 0x05, 0x05, 0x00, 0x03, 0x07, 0x01, 0x01
        /*0010*/ 	.byte	0x02, 0x03, 0x00, 0x00, 0x02, 0x06, 0x01, 0x00, 0x04, 0x0b, 0x08, 0x00, 0x09, 0x00, 0x00, 0x00
        /*0020*/ 	.byte	0x00, 0x00, 0x00, 0x00


//--------------------- .nv.info._Z13GPUhelloworldv --------------------------
	.section	.nv.info._Z13GPUhelloworldv,"",@"SHT_CUDA_INFO"
	.sectionflags	@""
	.align	4


	//----- nvinfo : EIATTR_CUDA_API_VERSION
	.align		4
        /*0000*/ 	.byte	0x04, 0x37
        /*0002*/ 	.short	(.L_8 - .L_7)
.L_7:
        /*0004*/ 	.word	0x00000082


	//----- nvinfo : EIATTR_SPARSE_MMA_MASK
	.align		4
.L_8:
        /*0008*/ 	.byte	0x03, 0x50
        /*000a*/ 	.short	0x0000


	//----- nvinfo : EIATTR_MAXREG_COUNT
	.align		4
        /*000c*/ 	.byte	0x03, 0x1b
        /*000e*/ 	.short	0x00ff


	//----- nvinfo : EIATTR_EXTERNS
	.align		4
        /*0010*/ 	.byte	0x04, 0x0f
        /*0012*/ 	.short	(.L_10 - .L_9)


	//   ....[0]....
	.align		4
.L_9:
        /*0014*/ 	.word	index@(vprintf)


	//----- nvinfo : EIATTR_MERCURY_ISA_VERSION
	.align		4
.L_10:
        /*0018*/ 	.byte	0x03, 0x5f
        /*001a*/ 	.short	0x0101


	//----- nvinfo : EIATTR_VRC_CTA_INIT_COUNT
	.align		4
        /*001c*/ 	.byte	0x02, 0x4a
	.zero		1
	.zero		1


	//----- nvinfo : EIATTR_SYSCALL_OFFSETS
	.align		4
        /*0020*/ 	.byte	0x04, 0x46
        /*0022*/ 	.short	(.L_12 - .L_11)


	//   ....[0]....
.L_11:
        /*0024*/ 	.word	0x00000080


	//----- nvinfo : EIATTR_EXIT_INSTR_OFFSETS
	.align		4
.L_12:
        /*0028*/ 	.byte	0x04, 0x1c
        /*002a*/ 	.short	(.L_14 - .L_13)


	//   ....[0]....
.L_13:
        /*002c*/ 	.word	0x00000090


	//----- nvinfo : EIATTR_SW_WAR
	.align		4
.L_14:
        /*0030*/ 	.byte	0x04, 0x36
        /*0032*/ 	.short	(.L_16 - .L_15)
.L_15:
        /*0034*/ 	.word	0x00000008
.L_16:


//--------------------- .nv.callgraph             --------------------------
	.section	.nv.callgraph,"",@"SHT_CUDA_CALLGRAPH"
	.align	4
	.sectionentsize	8
	.align		4
        /*0000*/ 	.word	0x00000000
	.align		4
        /*0004*/ 	.word	0xffffffff
	.align		4
        /*0008*/ 	.word	index@(_Z13GPUhelloworldv)
	.align		4
        /*000c*/ 	.word	index@(vprintf)
	.align		4
        /*0010*/ 	.word	0x00000000
	.align		4
        /*0014*/ 	.word	0xfffffffe
	.align		4
        /*0018*/ 	.word	0x00000000
	.align		4
        /*001c*/ 	.word	0xfffffffd
	.align		4
        /*0020*/ 	.word	0x00000000
	.align		4
        /*0024*/ 	.word	0xfffffffc


//--------------------- .nv.constant4             --------------------------
	.section	.nv.constant4,"a",@progbits
	.align	8
	.align		8
.nv.constant4:
        /*0000*/ 	.dword	vprintf
	.align		8
        /*0008*/ 	.dword	$str


//--------------------- .text._Z13GPUhelloworldv  --------------------------
	.section	.text._Z13GPUhelloworldv,"ax",@progbits
	.align	128
        .global         _Z13GPUhelloworldv
        .type           _Z13GPUhelloworldv,@function
        .size           _Z13GPUhelloworldv,(.L_x_2 - _Z13GPUhelloworldv)
        .other          _Z13GPUhelloworldv,@"STO_CUDA_ENTRY STV_DEFAULT"
_Z13GPUhelloworldv:
.text._Z13GPUhelloworldv:
[----:B------:R-:W0:Y:S01]  /*0000*/  LDC R1, c[0x0][0x37c] ;  /* 0x0000df00ff017b82 */ /* 0x000e220000000800 */
[----:B------:R-:W-:Y:S01]  /*0010*/  MOV R0, 0x0 ;  /* 0x0000000000007802 */ /* 0x000fe20000000f00 */
[----:B------:R-:W1:Y:S01]  /*0020*/  LDCU.64 UR4, c[0x4][0x8] ;  /* 0x01000100ff0477ac */ /* 0x000e620008000a00 */
[----:B------:R-:W-:-:S05]  /*0030*/  CS2R R6, SRZ ;  /* 0x0000000000067805 */ /* 0x000fca000001ff00 */
[----:B------:R2:W3:Y:S01]  /*0040*/  LDC.64 R2, c[0x4][R0] ;  /* 0x0100000000027b82 */ /* 0x0004e20000000a00 */
[----:B-1----:R-:W-:Y:S02]  /*0050*/  IMAD.U32 R4, RZ, RZ, UR4 ;  /* 0x00000004ff047e24 */ /* 0x002fe4000f8e00ff */
[----:B--2---:R-:W-:-:S07]  /*0060*/  IMAD.U32 R5, RZ, RZ, UR5 ;  /* 0x00000005ff057e24 */ /* 0x004fce000f8e00ff */
[----:B------:R-:W-:-:S07]  /*0070*/  LEPC R20, `(.L_x_0) ;  /* 0x000000001014794e */ /* 0x000fce0000000000 */
[----:B0--3--:R-:W-:Y:S05]  /*0080*/  CALL.ABS.NOINC R2 ;  /* 0x0000000002007343 */ /* 0x009fea0003c00000 */
.L_x_0:
[----:B------:R-:W-:Y:S05]  /*0090*/  EXIT ;  /* 0x000000000000794d */ /* 0x000fea0003800000 */
.L_x_1:
[----:B------:R-:W-:-:S00]  /*00a0*/  BRA `(.L_x_1) ;  /* 0xfffffffc00fc7947 */ /* 0x000fc0000383ffff */
[----:B------:R-:W-:-:S00]  /*00b0*/  NOP ;  /* 0x0000000000007918 */ /* 0x000fc00000000000 */
        /* <DEDUP_REMOVED lines=12> */
.L_x_2:


//--------------------- .nv.global.init           --------------------------
	.section	.nv.global.init,"aw",@progbits
.nv.global.init:
	.type		$str,@object
	.size		$str,(.L_0 - $str)
$str:
        /*0000*/ 	.byte	0x48, 0x65, 0x6c, 0x6c, 0x6f, 0x20, 0x66, 0x72, 0x6f, 0x6d, 0x20, 0x47, 0x50, 0x55, 0x2e, 0x0a
        /*0010*/ 	.byte	0x00
.L_0:


//--------------------- .nv.shared.reserved.0     --------------------------
	.section	.nv.shared.reserved.0,"aw",@nobits
	.weak		__nv_reservedSMEM_offset_0_alias
	.size		__nv_reservedSMEM_offset_0_alias, 0, 64
	.other		__nv_reservedSMEM_offset_0_alias,@"STO_CUDA_RESERVED_SHARED STV_DEFAULT"
__nv_reservedSMEM_offset_0_alias:
	.zero		0
	.zero		64


//--------------------- .nv.constant0._Z13GPUhelloworldv --------------------------
	.section	.nv.constant0._Z13GPUhelloworldv,"a",@progbits
	.sectionflags	@""
	.align	4
.nv.constant0._Z13GPUhelloworldv:
	.zero		896


//--------------------- SYMBOLS --------------------------

	.type		.nv.reservedSmem.offset0,@object
	.size		.nv.reservedSmem.offset0,0x4
	.type		vprintf,@function
